//
// Generated by NVIDIA NVVM Compiler
//
// Compiler Build ID: CL-36424714
// Cuda compilation tools, release 13.0, V13.0.88
// Based on NVVM 20.0.0
//

.version 9.0
.target sm_100
.address_size 64

	// .globl	_Z6getMinPfPiiS_S0_
// _ZZ6getMinPfPiiS_S0_E8smem_val has been demoted
// _ZZ6getMinPfPiiS_S0_E8smem_idx has been demoted

.visible .entry _Z6getMinPfPiiS_S0_(
	.param .u64 .ptr .align 1 _Z6getMinPfPiiS_S0__param_0,
	.param .u64 .ptr .align 1 _Z6getMinPfPiiS_S0__param_1,
	.param .u32 _Z6getMinPfPiiS_S0__param_2,
	.param .u64 .ptr .align 1 _Z6getMinPfPiiS_S0__param_3,
	.param .u64 .ptr .align 1 _Z6getMinPfPiiS_S0__param_4
)
{
	.reg .pred 	%p<41>;
	.reg .b32 	%r<65>;
	.reg .b32 	%f<76>;
	.reg .b64 	%rd<17>;
	// demoted variable
	.shared .align 4 .b8 _ZZ6getMinPfPiiS_S0_E8smem_val[512];
	// demoted variable
	.shared .align 4 .b8 _ZZ6getMinPfPiiS_S0_E8smem_idx[512];
	ld.param.u64 	%rd2, [_Z6getMinPfPiiS_S0__param_0];
	ld.param.u64 	%rd3, [_Z6getMinPfPiiS_S0__param_1];
	ld.param.u32 	%r38, [_Z6getMinPfPiiS_S0__param_2];
	ld.param.u64 	%rd4, [_Z6getMinPfPiiS_S0__param_3];
	ld.param.u64 	%rd5, [_Z6getMinPfPiiS_S0__param_4];
	mov.u32 	%r1, %tid.x;
	mov.u32 	%r2, %ctaid.x;
	shl.b32 	%r39, %r2, 10;
	or.b32  	%r59, %r39, %r1;
	setp.ge.s32 	%p1, %r59, %r38;
	mov.f32 	%f71, 0f7F800000;
	@%p1 bra 	$L__BB0_16;
	cvta.to.global.u64 	%rd6, %rd2;
	mul.wide.u32 	%rd7, %r59, 4;
	add.s64 	%rd1, %rd6, %rd7;
	ld.global.f32 	%f1, [%rd1];
	add.s32 	%r4, %r59, 128;
	setp.ge.u32 	%p2, %r4, %r38;
	mov.f32 	%f58, 0f7F800000;
	@%p2 bra 	$L__BB0_3;
	ld.global.f32 	%f58, [%rd1+512];
$L__BB0_3:
	add.s32 	%r5, %r59, 256;
	setp.ge.u32 	%p3, %r5, %r38;
	mov.f32 	%f59, 0f7F800000;
	@%p3 bra 	$L__BB0_5;
	ld.global.f32 	%f59, [%rd1+1024];
$L__BB0_5:
	add.s32 	%r6, %r59, 384;
	setp.ge.u32 	%p4, %r6, %r38;
	mov.f32 	%f60, 0f7F800000;
	@%p4 bra 	$L__BB0_7;
	ld.global.f32 	%f60, [%rd1+1536];
$L__BB0_7:
	add.s32 	%r7, %r59, 512;
	setp.ge.u32 	%p5, %r7, %r38;
	mov.f32 	%f61, 0f7F800000;
	@%p5 bra 	$L__BB0_9;
	ld.global.f32 	%f61, [%rd1+2048];
$L__BB0_9:
	add.s32 	%r8, %r59, 640;
	setp.ge.u32 	%p6, %r8, %r38;
	mov.f32 	%f62, 0f7F800000;
	@%p6 bra 	$L__BB0_11;
	ld.global.f32 	%f62, [%rd1+2560];
$L__BB0_11:
	add.s32 	%r9, %r59, 768;
	setp.ge.u32 	%p7, %r9, %r38;
	mov.f32 	%f63, 0f7F800000;
	@%p7 bra 	$L__BB0_13;
	ld.global.f32 	%f63, [%rd1+3072];
$L__BB0_13:
	add.s32 	%r10, %r59, 896;
	setp.ge.u32 	%p8, %r10, %r38;
	mov.f32 	%f64, 0f7F800000;
	@%p8 bra 	$L__BB0_15;
	ld.global.f32 	%f64, [%rd1+3584];
$L__BB0_15:
	setp.lt.f32 	%p9, %f58, %f1;
	selp.f32 	%f46, %f58, %f1, %p9;
	selp.b32 	%r40, %r4, %r59, %p9;
	setp.lt.f32 	%p10, %f59, %f46;
	selp.f32 	%f47, %f59, %f46, %p10;
	selp.b32 	%r41, %r5, %r40, %p10;
	setp.lt.f32 	%p11, %f60, %f47;
	selp.f32 	%f48, %f60, %f47, %p11;
	selp.b32 	%r42, %r6, %r41, %p11;
	setp.lt.f32 	%p12, %f61, %f48;
	selp.f32 	%f49, %f61, %f48, %p12;
	selp.b32 	%r43, %r7, %r42, %p12;
	setp.lt.f32 	%p13, %f62, %f49;
	selp.f32 	%f50, %f62, %f49, %p13;
	selp.b32 	%r44, %r8, %r43, %p13;
	setp.lt.f32 	%p14, %f63, %f50;
	selp.f32 	%f51, %f63, %f50, %p14;
	selp.b32 	%r45, %r9, %r44, %p14;
	setp.lt.f32 	%p15, %f64, %f51;
	selp.f32 	%f71, %f64, %f51, %p15;
	selp.b32 	%r59, %r10, %r45, %p15;
$L__BB0_16:
	shl.b32 	%r47, %r1, 2;
	mov.u32 	%r48, _ZZ6getMinPfPiiS_S0_E8smem_val;
	add.s32 	%r13, %r48, %r47;
	st.shared.f32 	[%r13], %f71;
	mov.u32 	%r49, _ZZ6getMinPfPiiS_S0_E8smem_idx;
	add.s32 	%r14, %r49, %r47;
	st.shared.u32 	[%r14], %r59;
	bar.sync 	0;
	mov.u32 	%r15, %ntid.x;
	setp.lt.u32 	%p16, %r15, 1024;
	setp.gt.u32 	%p17, %r1, 511;
	or.pred  	%p18, %p16, %p17;
	@%p18 bra 	$L__BB0_19;
	ld.shared.f32 	%f18, [%r13+2048];
	setp.geu.f32 	%p19, %f18, %f71;
	@%p19 bra 	$L__BB0_19;
	st.shared.f32 	[%r13], %f18;
	ld.shared.u32 	%r59, [%r14+2048];
	st.shared.u32 	[%r14], %r59;
	mov.f32 	%f71, %f18;
$L__BB0_19:
	bar.sync 	0;
	setp.lt.u32 	%p20, %r15, 512;
	setp.gt.u32 	%p21, %r1, 255;
	or.pred  	%p22, %p20, %p21;
	@%p22 bra 	$L__BB0_22;
	ld.shared.f32 	%f20, [%r13+1024];
	setp.geu.f32 	%p23, %f20, %f71;
	@%p23 bra 	$L__BB0_22;
	st.shared.f32 	[%r13], %f20;
	ld.shared.u32 	%r59, [%r14+1024];
	st.shared.u32 	[%r14], %r59;
	mov.f32 	%f71, %f20;
$L__BB0_22:
	bar.sync 	0;
	setp.lt.u32 	%p24, %r15, 256;
	setp.gt.u32 	%p25, %r1, 127;
	or.pred  	%p26, %p24, %p25;
	@%p26 bra 	$L__BB0_25;
	ld.shared.f32 	%f22, [%r13+512];
	setp.geu.f32 	%p27, %f22, %f71;
	@%p27 bra 	$L__BB0_25;
	st.shared.f32 	[%r13], %f22;
	ld.shared.u32 	%r59, [%r14+512];
	st.shared.u32 	[%r14], %r59;
	mov.f32 	%f71, %f22;
$L__BB0_25:
	bar.sync 	0;
	setp.lt.u32 	%p28, %r15, 128;
	setp.gt.u32 	%p29, %r1, 63;
	or.pred  	%p30, %p28, %p29;
	@%p30 bra 	$L__BB0_28;
	ld.shared.f32 	%f24, [%r13+256];
	setp.geu.f32 	%p31, %f24, %f71;
	@%p31 bra 	$L__BB0_28;
	st.shared.f32 	[%r13], %f24;
	ld.shared.u32 	%r59, [%r14+256];
	st.shared.u32 	[%r14], %r59;
	mov.f32 	%f71, %f24;
$L__BB0_28:
	bar.sync 	0;
	setp.gt.u32 	%p32, %r1, 31;
	@%p32 bra 	$L__BB0_45;
	ld.volatile.shared.f32 	%f52, [%r13+128];
	setp.geu.f32 	%p33, %f52, %f71;
	@%p33 bra 	$L__BB0_31;
	ld.volatile.shared.f32 	%f71, [%r13+128];
	st.volatile.shared.f32 	[%r13], %f71;
	ld.volatile.shared.u32 	%r59, [%r14+128];
	st.volatile.shared.u32 	[%r14], %r59;
$L__BB0_31:
	ld.volatile.shared.f32 	%f53, [%r13+64];
	setp.geu.f32 	%p34, %f53, %f71;
	@%p34 bra 	$L__BB0_33;
	ld.volatile.shared.f32 	%f71, [%r13+64];
	st.volatile.shared.f32 	[%r13], %f71;
	ld.volatile.shared.u32 	%r59, [%r14+64];
	st.volatile.shared.u32 	[%r14], %r59;
$L__BB0_33:
	ld.volatile.shared.f32 	%f54, [%r13+32];
	setp.geu.f32 	%p35, %f54, %f71;
	@%p35 bra 	$L__BB0_35;
	ld.volatile.shared.f32 	%f71, [%r13+32];
	st.volatile.shared.f32 	[%r13], %f71;
	ld.volatile.shared.u32 	%r59, [%r14+32];
	st.volatile.shared.u32 	[%r14], %r59;
$L__BB0_35:
	ld.volatile.shared.f32 	%f55, [%r13+16];
	setp.geu.f32 	%p36, %f55, %f71;
	@%p36 bra 	$L__BB0_37;
	ld.volatile.shared.f32 	%f71, [%r13+16];
	st.volatile.shared.f32 	[%r13], %f71;
	ld.volatile.shared.u32 	%r59, [%r14+16];
	st.volatile.shared.u32 	[%r14], %r59;
$L__BB0_37:
	ld.volatile.shared.f32 	%f56, [%r13+8];
	setp.geu.f32 	%p37, %f56, %f71;
	@%p37 bra 	$L__BB0_39;
	ld.volatile.shared.f32 	%f71, [%r13+8];
	st.volatile.shared.f32 	[%r13], %f71;
	ld.volatile.shared.u32 	%r59, [%r14+8];
	st.volatile.shared.u32 	[%r14], %r59;
$L__BB0_39:
	ld.volatile.shared.f32 	%f57, [%r13+4];
	setp.geu.f32 	%p38, %f57, %f71;
	@%p38 bra 	$L__BB0_41;
	ld.volatile.shared.f32 	%f71, [%r13+4];
	st.volatile.shared.f32 	[%r13], %f71;
	ld.volatile.shared.u32 	%r59, [%r14+4];
	st.volatile.shared.u32 	[%r14], %r59;
$L__BB0_41:
	setp.ne.s32 	%p39, %r1, 0;
	@%p39 bra 	$L__BB0_45;
	cvta.to.global.u64 	%rd8, %rd4;
	mul.wide.u32 	%rd9, %r2, 4;
	add.s64 	%rd10, %rd8, %rd9;
	st.global.f32 	[%rd10], %f71;
	setp.eq.s64 	%p40, %rd3, 0;
	@%p40 bra 	$L__BB0_44;
	cvta.to.global.u64 	%rd11, %rd3;
	mul.wide.s32 	%rd12, %r59, 4;
	add.s64 	%rd13, %rd11, %rd12;
	ld.global.u32 	%r59, [%rd13];
$L__BB0_44:
	cvta.to.global.u64 	%rd14, %rd5;
	add.s64 	%rd16, %rd14, %rd9;
	st.global.u32 	[%rd16], %r59;
$L__BB0_45:
	ret;

}
	// .globl	_Z6updatePfiiiii
.visible .entry _Z6updatePfiiiii(
	.param .u64 .ptr .align 1 _Z6updatePfiiiii_param_0,
	.param .u32 _Z6updatePfiiiii_param_1,
	.param .u32 _Z6updatePfiiiii_param_2,
	.param .u32 _Z6updatePfiiiii_param_3,
	.param .u32 _Z6updatePfiiiii_param_4,
	.param .u32 _Z6updatePfiiiii_param_5
)
{
	.reg .pred 	%p<3>;
	.reg .b32 	%r<17>;
	.reg .b32 	%f<10>;
	.reg .b64 	%rd<11>;

	ld.param.u64 	%rd3, [_Z6updatePfiiiii_param_0];
	ld.param.u32 	%r2, [_Z6updatePfiiiii_param_1];
	ld.param.u32 	%r3, [_Z6updatePfiiiii_param_2];
	ld.param.u32 	%r4, [_Z6updatePfiiiii_param_3];
	ld.param.u32 	%r5, [_Z6updatePfiiiii_param_4];
	ld.param.u32 	%r6, [_Z6updatePfiiiii_param_5];
	cvta.to.global.u64 	%rd1, %rd3;
	mov.u32 	%r7, %tid.x;
	mov.u32 	%r8, %ntid.x;
	mov.u32 	%r9, %ctaid.x;
	mad.lo.s32 	%r1, %r8, %r9, %r7;
	setp.ge.s32 	%p1, %r1, %r2;
	@%p1 bra 	$L__BB1_3;
	mad.lo.s32 	%r10, %r3, %r2, %r1;
	mul.wide.s32 	%rd4, %r10, 4;
	add.s64 	%rd2, %rd1, %rd4;
	ld.global.f32 	%f1, [%rd2];
	abs.f32 	%f2, %f1;
	setp.eq.f32 	%p2, %f2, 0f7F800000;
	@%p2 bra 	$L__BB1_3;
	add.s32 	%r11, %r6, %r5;
	cvt.rn.f32.s32 	%f3, %r5;
	mad.lo.s32 	%r12, %r4, %r2, %r1;
	mul.wide.s32 	%rd5, %r12, 4;
	add.s64 	%rd6, %rd1, %rd5;
	ld.global.f32 	%f4, [%rd6];
	cvt.rn.f32.s32 	%f5, %r6;
	mul.f32 	%f6, %f4, %f5;
	fma.rn.f32 	%f7, %f1, %f3, %f6;
	cvt.rn.f32.s32 	%f8, %r11;
	div.rn.f32 	%f9, %f7, %f8;
	st.global.f32 	[%rd2], %f9;
	mov.b32 	%r13, 2139095040;
	st.global.u32 	[%rd6], %r13;
	mul.lo.s32 	%r14, %r2, %r1;
	add.s32 	%r15, %r14, %r3;
	mul.wide.s32 	%rd7, %r15, 4;
	add.s64 	%rd8, %rd1, %rd7;
	st.global.f32 	[%rd8], %f9;
	add.s32 	%r16, %r4, %r14;
	mul.wide.s32 	%rd9, %r16, 4;
	add.s64 	%rd10, %rd1, %rd9;
	st.global.u32 	[%rd10], %r13;
$L__BB1_3:
	ret;

}


// ===== COMPILED SASS (sm_100) =====

	.target	sm_100

	.elftype	@"ET_EXEC"


//--------------------- .note.nv.tkinfo           --------------------------
	.section	.note.nv.tkinfo,"",@"SHT_NOTE"
	.sectionflags	@"SHF_NOTE_NV_TKINFO"
	.tkinfo
        /*0018*/ 	.word	0x00000002
        /*0030*/ 	.string	""
        /*0030*/ 	.string	"ptxas"
        /*0030*/ 	.string	"Cuda compilation tools, release 13.0, V13.0.88"
        /*0030*/ 	.string	"Build cuda_13.0.r13.0/compiler.36424714_0"
        /*0030*/ 	.string	"-arch sm_100 -m 64 "



//--------------------- .note.nv.cuinfo           --------------------------
	.section	.note.nv.cuinfo,"",@"SHT_NOTE"
	.sectionflags	@"SHF_NOTE_NV_CUINFO"
        /*0018*/ 	.short	0x0002
        /*001a*/ 	.short	0x0064
        /*001c*/ 	.short	0x0082
	.zero		2


//--------------------- .nv.info                  --------------------------
	.section	.nv.info,"",@"SHT_CUDA_INFO"
	.align	4


	//----- nvinfo : EIATTR_REGCOUNT
	.align		4
        /*0000*/ 	.byte	0x04, 0x2f
        /*0002*/ 	.short	(.L_1 - .L_0)
	.align		4
.L_0:
        /*0004*/ 	.word	index@(_Z6getMinPfPiiS_S0_)
        /*0008*/ 	.word	0x00000018


	//----- nvinfo : EIATTR_FRAME_SIZE
	.align		4
.L_1:
        /*000c*/ 	.byte	0x04, 0x11
        /*000e*/ 	.short	(.L_3 - .L_2)
	.align		4
.L_2:
        /*0010*/ 	.word	index@(_Z6getMinPfPiiS_S0_)
        /*0014*/ 	.word	0x00000000


	//----- nvinfo : EIATTR_REGCOUNT
	.align		4
.L_3:
        /*0018*/ 	.byte	0x04, 0x2f
        /*001a*/ 	.short	(.L_5 - .L_4)
	.align		4
.L_4:
        /*001c*/ 	.word	index@(_Z6updatePfiiiii)
        /*0020*/ 	.word	0x00000014


	//----- nvinfo : EIATTR_FRAME_SIZE
	.align		4
.L_5:
        /*0024*/ 	.byte	0x04, 0x11
        /*0026*/ 	.short	(.L_7 - .L_6)
	.align		4
.L_6:
        /*0028*/ 	.word	index@($__internal_0_$__cuda_sm3x_div_rn_noftz_f32_slowpath)
        /*002c*/ 	.word	0x00000000


	//----- nvinfo : EIATTR_FRAME_SIZE
	.align		4
.L_7:
        /*0030*/ 	.byte	0x04, 0x11
        /*0032*/ 	.short	(.L_9 - .L_8)
	.align		4
.L_8:
        /*0034*/ 	.word	index@(_Z6updatePfiiiii)
        /*0038*/ 	.word	0x00000000


	//----- nvinfo : EIATTR_MIN_STACK_SIZE
	.align		4
.L_9:
        /*003c*/ 	.byte	0x04, 0x12
        /*003e*/ 	.short	(.L_11 - .L_10)
	.align		4
.L_10:
        /*0040*/ 	.word	index@(_Z6updatePfiiiii)
        /*0044*/ 	.word	0x00000000


	//----- nvinfo : EIATTR_MIN_STACK_SIZE
	.align		4
.L_11:
        /*0048*/ 	.byte	0x04, 0x12
        /*004a*/ 	.short	(.L_13 - .L_12)
	.align		4
.L_12:
        /*004c*/ 	.word	index@(_Z6getMinPfPiiS_S0_)
        /*0050*/ 	.word	0x00000000
.L_13:


//--------------------- .nv.compat                --------------------------
	.section	.nv.compat,"",@"SHT_CUDA_COMPAT_INFO"
	.align	4
        /*0000*/ 	.byte	0x02, 0x09, 0x00, 0x00, 0x02, 0x02, 0x01, 0x00, 0x02, 0x05, 0x05, 0x00, 0x03, 0x07, 0x01, 0x01
        /*0010*/ 	.byte	0x02, 0x03, 0x00, 0x00, 0x02, 0x06, 0x01, 0x00, 0x04, 0x0b, 0x08, 0x00, 0x01, 0x00, 0x00, 0x00
        /*0020*/ 	.byte	0x00, 0x00, 0x00, 0x00


//--------------------- .nv.info._Z6updatePfiiiii --------------------------
	.section	.nv.info._Z6updatePfiiiii,"",@"SHT_CUDA_INFO"
	.sectionflags	@""
	.align	4


	//----- nvinfo : EIATTR_CUDA_API_VERSION
	.align		4
        /*0000*/ 	.byte	0x04, 0x37
        /*0002*/ 	.short	(.L_15 - .L_14)
.L_14:
        /*0004*/ 	.word	0x00000082


	//----- nvinfo : EIATTR_KPARAM_INFO
	.align		4
.L_15:
        /*0008*/ 	.byte	0x04, 0x17
        /*000a*/ 	.short	(.L_17 - .L_16)
.L_16:
        /*000c*/ 	.word	0x00000000
        /*0010*/ 	.short	0x0005
        /*0012*/ 	.short	0x0018
        /*0014*/ 	.byte	0x00, 0xf0, 0x11, 0x00


	//----- nvinfo : EIATTR_KPARAM_INFO
	.align		4
.L_17:
        /*0018*/ 	.byte	0x04, 0x17
        /*001a*/ 	.short	(.L_19 - .L_18)
.L_18:
        /*001c*/ 	.word	0x00000000
        /*0020*/ 	.short	0x0004
        /*0022*/ 	.short	0x0014
        /*0024*/ 	.byte	0x00, 0xf0, 0x11, 0x00


	//----- nvinfo : EIATTR_KPARAM_INFO
	.align		4
.L_19:
        /*0028*/ 	.byte	0x04, 0x17
        /*002a*/ 	.short	(.L_21 - .L_20)
.L_20:
        /*002c*/ 	.word	0x00000000
        /*0030*/ 	.short	0x0003
        /*0032*/ 	.short	0x0010
        /*0034*/ 	.byte	0x00, 0xf0, 0x11, 0x00


	//----- nvinfo : EIATTR_KPARAM_INFO
	.align		4
.L_21:
        /*0038*/ 	.byte	0x04, 0x17
        /*003a*/ 	.short	(.L_23 - .L_22)
.L_22:
        /*003c*/ 	.word	0x00000000
        /*0040*/ 	.short	0x0002
        /*0042*/ 	.short	0x000c
        /*0044*/ 	.byte	0x00, 0xf0, 0x11, 0x00


	//----- nvinfo : EIATTR_KPARAM_INFO
	.align		4
.L_23:
        /*0048*/ 	.byte	0x04, 0x17
        /*004a*/ 	.short	(.L_25 - .L_24)
.L_24:
        /*004c*/ 	.word	0x00000000
        /*0050*/ 	.short	0x0001
        /*0052*/ 	.short	0x0008
        /*0054*/ 	.byte	0x00, 0xf0, 0x11, 0x00


	//----- nvinfo : EIATTR_KPARAM_INFO
	.align		4
.L_25:
        /*0058*/ 	.byte	0x04, 0x17
        /*005a*/ 	.short	(.L_27 - .L_26)
.L_26:
        /*005c*/ 	.word	0x00000000
        /*0060*/ 	.short	0x0000
        /*0062*/ 	.short	0x0000
        /*0064*/ 	.byte	0x00, 0xf5, 0x21, 0x00


	//----- nvinfo : EIATTR_SPARSE_MMA_MASK
	.align		4
.L_27:
        /*0068*/ 	.byte	0x03, 0x50
        /*006a*/ 	.short	0x0000


	//----- nvinfo : EIATTR_MAXREG_COUNT
	.align		4
        /*006c*/ 	.byte	0x03, 0x1b
        /*006e*/ 	.short	0x00ff


	//----- nvinfo : EIATTR_MERCURY_ISA_VERSION
	.align		4
        /*0070*/ 	.byte	0x03, 0x5f
        /*0072*/ 	.short	0x0101


	//----- nvinfo : EIATTR_VRC_CTA_INIT_COUNT
	.align		4
        /*0074*/ 	.byte	0x02, 0x4a
	.zero		1
	.zero		1


	//----- nvinfo : EIATTR_EXIT_INSTR_OFFSETS
	.align		4
        /*0078*/ 	.byte	0x04, 0x1c
        /*007a*/ 	.short	(.L_29 - .L_28)


	//   ....[0]....
.L_28:
        /*007c*/ 	.word	0x00000070


	//   ....[1]....
        /*0080*/ 	.word	0x000000f0


	//   ....[2]....
        /*0084*/ 	.word	0x00000340


	//----- nvinfo : EIATTR_CRS_STACK_SIZE
	.align		4
.L_29:
        /*0088*/ 	.byte	0x04, 0x1e
        /*008a*/ 	.short	(.L_31 - .L_30)
.L_30:
        /*008c*/ 	.word	0x00000000


	//----- nvinfo : EIATTR_CBANK_PARAM_SIZE
	.align		4
.L_31:
        /*0090*/ 	.byte	0x03, 0x19
        /*0092*/ 	.short	0x001c


	//----- nvinfo : EIATTR_PARAM_CBANK
	.align		4
        /*0094*/ 	.byte	0x04, 0x0a
        /*0096*/ 	.short	(.L_33 - .L_32)
	.align		4
.L_32:
        /*0098*/ 	.word	index@(.nv.constant0._Z6updatePfiiiii)
        /*009c*/ 	.short	0x0380
        /*009e*/ 	.short	0x001c


	//----- nvinfo : EIATTR_SW_WAR
	.align		4
.L_33:
        /*00a0*/ 	.byte	0x04, 0x36
        /*00a2*/ 	.short	(.L_35 - .L_34)
.L_34:
        /*00a4*/ 	.word	0x00000008
.L_35:


//--------------------- .nv.info._Z6getMinPfPiiS_S0_ --------------------------
	.section	.nv.info._Z6getMinPfPiiS_S0_,"",@"SHT_CUDA_INFO"
	.sectionflags	@""
	.align	4


	//----- nvinfo : EIATTR_CUDA_API_VERSION
	.align		4
        /*0000*/ 	.byte	0x04, 0x37
        /*0002*/ 	.short	(.L_37 - .L_36)
.L_36:
        /*0004*/ 	.word	0x00000082


	//----- nvinfo : EIATTR_KPARAM_INFO
	.align		4
.L_37:
        /*0008*/ 	.byte	0x04, 0x17
        /*000a*/ 	.short	(.L_39 - .L_38)
.L_38:
        /*000c*/ 	.word	0x00000000
        /*0010*/ 	.short	0x0004
        /*0012*/ 	.short	0x0020
        /*0014*/ 	.byte	0x00, 0xf5, 0x21, 0x00


	//----- nvinfo : EIATTR_KPARAM_INFO
	.align		4
.L_39:
        /*0018*/ 	.byte	0x04, 0x17
        /*001a*/ 	.short	(.L_41 - .L_40)
.L_40:
        /*001c*/ 	.word	0x00000000
        /*0020*/ 	.short	0x0003
        /*0022*/ 	.short	0x0018
        /*0024*/ 	.byte	0x00, 0xf5, 0x21, 0x00


	//----- nvinfo : EIATTR_KPARAM_INFO
	.align		4
.L_41:
        /*0028*/ 	.byte	0x04, 0x17
        /*002a*/ 	.short	(.L_43 - .L_42)
.L_42:
        /*002c*/ 	.word	0x00000000
        /*0030*/ 	.short	0x0002
        /*0032*/ 	.short	0x0010
        /*0034*/ 	.byte	0x00, 0xf0, 0x11, 0x00


	//----- nvinfo : EIATTR_KPARAM_INFO
	.align		4
.L_43:
        /*0038*/ 	.byte	0x04, 0x17
        /*003a*/ 	.short	(.L_45 - .L_44)
.L_44:
        /*003c*/ 	.word	0x00000000
        /*0040*/ 	.short	0x0001
        /*0042*/ 	.short	0x0008
        /*0044*/ 	.byte	0x00, 0xf5, 0x21, 0x00


	//----- nvinfo : EIATTR_KPARAM_INFO
	.align		4
.L_45:
        /*0048*/ 	.byte	0x04, 0x17
        /*004a*/ 	.short	(.L_47 - .L_46)
.L_46:
        /*004c*/ 	.word	0x00000000
        /*0050*/ 	.short	0x0000
        /*0052*/ 	.short	0x0000
        /*0054*/ 	.byte	0x00, 0xf5, 0x21, 0x00


	//----- nvinfo : EIATTR_SPARSE_MMA_MASK
	.align		4
.L_47:
        /*0058*/ 	.byte	0x03, 0x50
        /*005a*/ 	.short	0x0000


	//----- nvinfo : EIATTR_MAXREG_COUNT
	.align		4
        /*005c*/ 	.byte	0x03, 0x1b
        /*005e*/ 	.short	0x00ff


	//----- nvinfo : EIATTR_NUM_BARRIERS
	.align		4
        /*0060*/ 	.byte	0x02, 0x4c
        /*0062*/ 	.byte	0x01
	.zero		1


	//----- nvinfo : EIATTR_MERCURY_ISA_VERSION
	.align		4
        /*0064*/ 	.byte	0x03, 0x5f
        /*0066*/ 	.short	0x0101


	//----- nvinfo : EIATTR_VRC_CTA_INIT_COUNT
	.align		4
        /*0068*/ 	.byte	0x02, 0x4a
	.zero		1
	.zero		1


	//----- nvinfo : EIATTR_EXIT_INSTR_OFFSETS
	.align		4
        /*006c*/ 	.byte	0x04, 0x1c
        /*006e*/ 	.short	(.L_49 - .L_48)


	//   ....[0]....
.L_48:
        /*0070*/ 	.word	0x00000790


	//   ....[1]....
        /*0074*/ 	.word	0x000009f0


	//   ....[2]....
        /*0078*/ 	.word	0x00000ad0


	//----- nvinfo : EIATTR_CRS_STACK_SIZE
	.align		4
.L_49:
        /*007c*/ 	.byte	0x04, 0x1e
        /*007e*/ 	.short	(.L_51 - .L_50)
.L_50:
        /*0080*/ 	.word	0x00000000


	//----- nvinfo : EIATTR_CBANK_PARAM_SIZE
	.align		4
.L_51:
        /*0084*/ 	.byte	0x03, 0x19
        /*0086*/ 	.short	0x0028


	//----- nvinfo : EIATTR_PARAM_CBANK
	.align		4
        /*0088*/ 	.byte	0x04, 0x0a
        /*008a*/ 	.short	(.L_53 - .L_52)
	.align		4
.L_52:
        /*008c*/ 	.word	index@(.nv.constant0._Z6getMinPfPiiS_S0_)
        /*0090*/ 	.short	0x0380
        /*0092*/ 	.short	0x0028


	//----- nvinfo : EIATTR_SW_WAR
	.align		4
.L_53:
        /*0094*/ 	.byte	0x04, 0x36
        /*0096*/ 	.short	(.L_55 - .L_54)
.L_54:
        /*0098*/ 	.word	0x00000008
.L_55:


//--------------------- .nv.callgraph             --------------------------
	.section	.nv.callgraph,"",@"SHT_CUDA_CALLGRAPH"
	.align	4
	.sectionentsize	8
	.align		4
        /*0000*/ 	.word	0x00000000
	.align		4
        /*0004*/ 	.word	0xffffffff
	.align		4
        /*0008*/ 	.word	0x00000000
	.align		4
        /*000c*/ 	.word	0xfffffffe
	.align		4
        /*0010*/ 	.word	0x00000000
	.align		4
        /*0014*/ 	.word	0xfffffffd
	.align		4
        /*0018*/ 	.word	0x00000000
	.align		4
        /*001c*/ 	.word	0xfffffffc


//--------------------- .text._Z6updatePfiiiii    --------------------------
	.section	.text._Z6updatePfiiiii,"ax",@progbits
	.align	128
        .global         _Z6updatePfiiiii
        .type           _Z6updatePfiiiii,@function
        .size           _Z6updatePfiiiii,(.L_x_26 - _Z6updatePfiiiii)
        .other          _Z6updatePfiiiii,@"STO_CUDA_ENTRY STV_DEFAULT"
_Z6updatePfiiiii:
.text._Z6updatePfiiiii:
[----:B------:R-:W-:Y:S01]  /*0000*/  LDC R1, c[0x0][0x37c] ;  /* 0x0000df00ff017b82 */ /* 0x000fe20000000800 */
[----:B------:R-:W0:Y:S01]  /*0010*/  S2R R9, SR_TID.X ;  /* 0x0000000000097919 */ /* 0x000e220000002100 */
[----:B------:R-:W0:Y:S01]  /*0020*/  LDCU UR4, c[0x0][0x360] ;  /* 0x00006c00ff0477ac */ /* 0x000e220008000800 */
[----:B------:R-:W0:Y:S01]  /*0030*/  S2R R0, SR_CTAID.X ;  /* 0x0000000000007919 */ /* 0x000e220000002500 */
[----:B------:R-:W1:Y:S01]  /*0040*/  LDCU UR6, c[0x0][0x388] ;  /* 0x00007100ff0677ac */ /* 0x000e620008000800 */
[----:B0-----:R-:W-:-:S05]  /*0050*/  IMAD R9, R0, UR4, R9 ;  /* 0x0000000400097c24 */ /* 0x001fca000f8e0209 */
[----:B-1----:R-:W-:-:S13]  /*0060*/  ISETP.GE.AND P0, PT, R9, UR6, PT ;  /* 0x0000000609007c0c */ /* 0x002fda000bf06270 */
[----:B------:R-:W-:Y:S05]  /*0070*/  @P0 EXIT ;  /* 0x000000000000094d */ /* 0x000fea0003800000 */
[----:B------:R-:W0:Y:S01]  /*0080*/  LDC R0, c[0x0][0x38c] ;  /* 0x0000e300ff007b82 */ /* 0x000e220000000800 */
[----:B------:R-:W1:Y:S07]  /*0090*/  LDCU.64 UR4, c[0x0][0x358] ;  /* 0x00006b00ff0477ac */ /* 0x000e6e0008000a00 */
[----:B------:R-:W2:Y:S01]  /*00a0*/  LDC.64 R6, c[0x0][0x380] ;  /* 0x0000e000ff067b82 */ /* 0x000ea20000000a00 */
[----:B0-----:R-:W-:-:S04]  /*00b0*/  IMAD R5, R0, UR6, R9 ;  /* 0x0000000600057c24 */ /* 0x001fc8000f8e0209 */
[----:B--2---:R-:W-:-:S05]  /*00c0*/  IMAD.WIDE R4, R5, 0x4, R6 ;  /* 0x0000000405047825 */ /* 0x004fca00078e0206 */
[----:B-1----:R-:W2:Y:S02]  /*00d0*/  LDG.E R0, desc[UR4][R4.64] ;  /* 0x0000000404007981 */ /* 0x002ea4000c1e1900 */
[----:B--2---:R-:W-:-:S13]  /*00e0*/  FSETP.NEU.AND P0, PT, |R0|, +INF , PT ;  /* 0x7f8000000000780b */ /* 0x004fda0003f0d200 */
[----:B------:R-:W-:Y:S05]  /*00f0*/  @!P0 EXIT ;  /* 0x000000000000894d */ /* 0x000fea0003800000 */
[----:B------:R-:W0:Y:S02]  /*0100*/  LDC.64 R14, c[0x0][0x390] ;  /* 0x0000e400ff0e7b82 */ /* 0x000e240000000a00 */
[----:B0-----:R-:W-:Y:S01]  /*0110*/  IMAD R3, R14, UR6, R9 ;  /* 0x000000060e037c24 */ /* 0x001fe2000f8e0209 */
[----:B------:R-:W0:Y:S03]  /*0120*/  LDCU UR6, c[0x0][0x398] ;  /* 0x00007300ff0677ac */ /* 0x000e260008000800 */
[----:B------:R-:W-:-:S05]  /*0130*/  IMAD.WIDE R6, R3, 0x4, R6 ;  /* 0x0000000403067825 */ /* 0x000fca00078e0206 */
[----:B------:R-:W2:Y:S01]  /*0140*/  LDG.E R8, desc[UR4][R6.64] ;  /* 0x0000000406087981 */ /* 0x000ea2000c1e1900 */
[----:B------:R-:W-:Y:S01]  /*0150*/  I2FP.F32.S32 R3, R15 ;  /* 0x0000000f00037245 */ /* 0x000fe20000201400 */
[----:B------:R-:W-:Y:S01]  /*0160*/  BSSY.RECONVERGENT B0, `(.L_x_0) ;  /* 0x0000011000007945 */ /* 0x000fe20003800200 */
[----:B0-----:R-:W-:Y:S01]  /*0170*/  VIADD R2, R15, UR6 ;  /* 0x000000060f027c36 */ /* 0x001fe20008000000 */
[----:B------:R-:W-:-:S04]  /*0180*/  I2FP.F32.S32 R11, UR6 ;  /* 0x00000006000b7c45 */ /* 0x000fc80008201400 */
[----:B------:R-:W-:-:S04]  /*0190*/  I2FP.F32.S32 R13, R2 ;  /* 0x00000002000d7245 */ /* 0x000fc80000201400 */
[----:B------:R-:W0:Y:S02]  /*01a0*/  MUFU.RCP R2, R13 ;  /* 0x0000000d00027308 */ /* 0x000e240000001000 */
[----:B0-----:R-:W-:-:S04]  /*01b0*/  FFMA R15, -R13, R2, 1 ;  /* 0x3f8000000d0f7423 */ /* 0x001fc80000000102 */
[----:B------:R-:W-:Y:S01]  /*01c0*/  FFMA R15, R2, R15, R2 ;  /* 0x0000000f020f7223 */ /* 0x000fe20000000002 */
[----:B--2---:R-:W-:-:S04]  /*01d0*/  FMUL R11, R8, R11 ;  /* 0x0000000b080b7220 */ /* 0x004fc80000400000 */
[----:B------:R-:W-:-:S04]  /*01e0*/  FFMA R0, R0, R3, R11 ;  /* 0x0000000300007223 */ /* 0x000fc8000000000b */
[----:B------:R-:W0:Y:S01]  /*01f0*/  FCHK P0, R0, R13 ;  /* 0x0000000d00007302 */ /* 0x000e220000000000 */
[----:B------:R-:W-:-:S04]  /*0200*/  FFMA R2, R0, R15, RZ ;  /* 0x0000000f00027223 */ /* 0x000fc800000000ff */
[----:B------:R-:W-:-:S04]  /*0210*/  FFMA R3, -R13, R2, R0 ;  /* 0x000000020d037223 */ /* 0x000fc80000000100 */
[----:B------:R-:W-:Y:S01]  /*0220*/  FFMA R15, R15, R3, R2 ;  /* 0x000000030f0f7223 */ /* 0x000fe20000000002 */
[----:B0-----:R-:W-:Y:S06]  /*0230*/  @!P0 BRA `(.L_x_1) ;  /* 0x00000000000c8947 */ /* 0x001fec0003800000 */
[----:B------:R-:W-:-:S07]  /*0240*/  MOV R2, 0x260 ;  /* 0x0000026000027802 */ /* 0x000fce0000000f00 */
[----:B------:R-:W-:Y:S05]  /*0250*/  CALL.REL.NOINC `($__internal_0_$__cuda_sm3x_div_rn_noftz_f32_slowpath) ;  /* 0x00000000003c7944 */ /* 0x000fea0003c00000 */
[----:B------:R-:W-:-:S07]  /*0260*/  IMAD.MOV.U32 R15, RZ, RZ, R0 ;  /* 0x000000ffff0f7224 */ /* 0x000fce00078e0000 */
.L_x_1:
[----:B------:R-:W-:Y:S05]  /*0270*/  BSYNC.RECONVERGENT B0 ;  /* 0x0000000000007941 */ /* 0x000fea0003800200 */
.L_x_0:
[----:B------:R-:W0:Y:S01]  /*0280*/  LDC.64 R2, c[0x0][0x388] ;  /* 0x0000e200ff027b82 */ /* 0x000e220000000a00 */
[----:B------:R-:W1:Y:S01]  /*0290*/  LDCU UR6, c[0x0][0x390] ;  /* 0x00007200ff0677ac */ /* 0x000e620008000800 */
[----:B------:R-:W-:Y:S01]  /*02a0*/  IMAD.MOV.U32 R13, RZ, RZ, 0x7f800000 ;  /* 0x7f800000ff0d7424 */ /* 0x000fe200078e00ff */
[----:B------:R-:W-:Y:S04]  /*02b0*/  STG.E desc[UR4][R4.64], R15 ;  /* 0x0000000f04007986 */ /* 0x000fe8000c101904 */
[----:B------:R-:W-:Y:S01]  /*02c0*/  STG.E desc[UR4][R6.64], R13 ;  /* 0x0000000d06007986 */ /* 0x000fe2000c101904 */
[----:B------:R-:W2:Y:S01]  /*02d0*/  LDC.64 R10, c[0x0][0x380] ;  /* 0x0000e000ff0a7b82 */ /* 0x000ea20000000a00 */
[CC--:B0-----:R-:W-:Y:S02]  /*02e0*/  IMAD R3, R9.reuse, R2.reuse, R3 ;  /* 0x0000000209037224 */ /* 0x0c1fe400078e0203 */
[----:B-1----:R-:W-:-:S02]  /*02f0*/  IMAD R9, R9, R2, UR6 ;  /* 0x0000000609097e24 */ /* 0x002fc4000f8e0202 */
[----:B--2---:R-:W-:-:S04]  /*0300*/  IMAD.WIDE R2, R3, 0x4, R10 ;  /* 0x0000000403027825 */ /* 0x004fc800078e020a */
[----:B------:R-:W-:Y:S01]  /*0310*/  IMAD.WIDE R8, R9, 0x4, R10 ;  /* 0x0000000409087825 */ /* 0x000fe200078e020a */
[----:B------:R-:W-:Y:S04]  /*0320*/  STG.E desc[UR4][R2.64], R15 ;  /* 0x0000000f02007986 */ /* 0x000fe8000c101904 */
[----:B------:R-:W-:Y:S01]  /*0330*/  STG.E desc[UR4][R8.64], R13 ;  /* 0x0000000d08007986 */ /* 0x000fe2000c101904 */
[----:B------:R-:W-:Y:S05]  /*0340*/  EXIT ;  /* 0x000000000000794d */ /* 0x000fea0003800000 */
        .weak           $__internal_0_$__cuda_sm3x_div_rn_noftz_f32_slowpath
        .type           $__internal_0_$__cuda_sm3x_div_rn_noftz_f32_slowpath,@function
        .size           $__internal_0_$__cuda_sm3x_div_rn_noftz_f32_slowpath,(.L_x_26 - $__internal_0_$__cuda_sm3x_div_rn_noftz_f32_slowpath)
$__internal_0_$__cuda_sm3x_div_rn_noftz_f32_slowpath:
[----:B------:R-:W-:Y:S01]  /*0350*/  SHF.R.U32.HI R10, RZ, 0x17, R13 ;  /* 0x00000017ff0a7819 */ /* 0x000fe2000001160d */
[----:B------:R-:W-:Y:S01]  /*0360*/  BSSY.RECONVERGENT B1, `(.L_x_2) ;  /* 0x0000064000017945 */ /* 0x000fe20003800200 */
[--C-:B------:R-:W-:Y:S01]  /*0370*/  SHF.R.U32.HI R3, RZ, 0x17, R0.reuse ;  /* 0x00000017ff037819 */ /* 0x100fe20000011600 */
[----:B------:R-:W-:Y:S01]  /*0380*/  IMAD.MOV.U32 R12, RZ, RZ, R0 ;  /* 0x000000ffff0c7224 */ /* 0x000fe200078e0000 */
[----:B------:R-:W-:Y:S02]  /*0390*/  LOP3.LUT R10, R10, 0xff, RZ, 0xc0, !PT ;  /* 0x000000ff0a0a7812 */ /* 0x000fe400078ec0ff */
[----:B------:R-:W-:-:S03]  /*03a0*/  LOP3.LUT R11, R3, 0xff, RZ, 0xc0, !PT ;  /* 0x000000ff030b7812 */ /* 0x000fc600078ec0ff */
[----:B------:R-:W-:Y:S02]  /*03b0*/  VIADD R15, R10, 0xffffffff ;  /* 0xffffffff0a0f7836 */ /* 0x000fe40000000000 */
[----:B------:R-:W-:-:S03]  /*03c0*/  VIADD R14, R11, 0xffffffff ;  /* 0xffffffff0b0e7836 */ /* 0x000fc60000000000 */
[----:B------:R-:W-:-:S04]  /*03d0*/  ISETP.GT.U32.AND P0, PT, R15, 0xfd, PT ;  /* 0x000000fd0f00780c */ /* 0x000fc80003f04070 */
[----:B------:R-:W-:-:S13]  /*03e0*/  ISETP.GT.U32.OR P0, PT, R14, 0xfd, P0 ;  /* 0x000000fd0e00780c */ /* 0x000fda0000704470 */
[----:B------:R-:W-:Y:S01]  /*03f0*/  @!P0 IMAD.MOV.U32 R8, RZ, RZ, RZ ;  /* 0x000000ffff088224 */ /* 0x000fe200078e00ff */
[----:B------:R-:W-:Y:S06]  /*0400*/  @!P0 BRA `(.L_x_3) ;  /* 0x0000000000608947 */ /* 0x000fec0003800000 */
[----:B------:R-:W-:Y:S01]  /*0410*/  FSETP.GTU.FTZ.AND P0, PT, |R0|, +INF , PT ;  /* 0x7f8000000000780b */ /* 0x000fe20003f1c200 */
[----:B------:R-:W-:Y:S01]  /*0420*/  IMAD.MOV.U32 R3, RZ, RZ, R13 ;  /* 0x000000ffff037224 */ /* 0x000fe200078e000d */
[----:B------:R-:W-:-:S04]  /*0430*/  FSETP.GTU.FTZ.AND P1, PT, |R13|, +INF , PT ;  /* 0x7f8000000d00780b */ /* 0x000fc80003f3c200 */
[----:B------:R-:W-:-:S13]  /*0440*/  PLOP3.LUT P0, PT, P0, P1, PT, 0xf8, 0x8f ;  /* 0x00000000008f781c */ /* 0x000fda0000703f70 */
[----:B------:R-:W-:Y:S05]  /*0450*/  @P0 BRA `(.L_x_4) ;  /* 0x00000004004c0947 */ /* 0x000fea0003800000 */
[----:B------:R-:W-:-:S13]  /*0460*/  LOP3.LUT P0, RZ, R13, 0x7fffffff, R12, 0xc8, !PT ;  /* 0x7fffffff0dff7812 */ /* 0x000fda000780c80c */
[----:B------:R-:W-:Y:S05]  /*0470*/  @!P0 BRA `(.L_x_5) ;  /* 0x00000004003c8947 */ /* 0x000fea0003800000 */
[C---:B------:R-:W-:Y:S02]  /*0480*/  FSETP.NEU.FTZ.AND P2, PT, |R0|.reuse, +INF , PT ;  /* 0x7f8000000000780b */ /* 0x040fe40003f5d200 */
[----:B------:R-:W-:Y:S02]  /*0490*/  FSETP.NEU.FTZ.AND P1, PT, |R3|, +INF , PT ;  /* 0x7f8000000300780b */ /* 0x000fe40003f3d200 */
[----:B------:R-:W-:-:S11]  /*04a0*/  FSETP.NEU.FTZ.AND P0, PT, |R0|, +INF , PT ;  /* 0x7f8000000000780b */ /* 0x000fd60003f1d200 */
[----:B------:R-:W-:Y:S05]  /*04b0*/  @!P1 BRA !P2, `(.L_x_5) ;  /* 0x00000004002c9947 */ /* 0x000fea0005000000 */
[----:B------:R-:W-:-:S04]  /*04c0*/  LOP3.LUT P2, RZ, R12, 0x7fffffff, RZ, 0xc0, !PT ;  /* 0x7fffffff0cff7812 */ /* 0x000fc8000784c0ff */
[----:B------:R-:W-:-:S13]  /*04d0*/  PLOP3.LUT P1, PT, P1, P2, PT, 0x2f, 0xf2 ;  /* 0x0000000000f2781c */ /* 0x000fda0000f24577 */
[----:B------:R-:W-:Y:S05]  /*04e0*/  @P1 BRA `(.L_x_6) ;  /* 0x0000000400181947 */ /* 0x000fea0003800000 */
[----:B------:R-:W-:-:S04]  /*04f0*/  LOP3.LUT P1, RZ, R13, 0x7fffffff, RZ, 0xc0, !PT ;  /* 0x7fffffff0dff7812 */ /* 0x000fc8000782c0ff */
[----:B------:R-:W-:-:S13]  /*0500*/  PLOP3.LUT P0, PT, P0, P1, PT, 0x2f, 0xf2 ;  /* 0x0000000000f2781c */ /* 0x000fda0000702577 */
[----:B------:R-:W-:Y:S05]  /*0510*/  @P0 BRA `(.L_x_7) ;  /* 0x0000000400000947 */ /* 0x000fea0003800000 */
[----:B------:R-:W-:Y:S02]  /*0520*/  ISETP.GE.AND P0, PT, R14, RZ, PT ;  /* 0x000000ff0e00720c */ /* 0x000fe40003f06270 */
[----:B------:R-:W-:-:S11]  /*0530*/  ISETP.GE.AND P1, PT, R15, RZ, PT ;  /* 0x000000ff0f00720c */ /* 0x000fd60003f26270 */
[----:B------:R-:W-:Y:S02]  /*0540*/  @P0 IMAD.MOV.U32 R8, RZ, RZ, RZ ;  /* 0x000000ffff080224 */ /* 0x000fe400078e00ff */
[----:B------:R-:W-:Y:S01]  /*0550*/  @!P0 FFMA R12, R0, 1.84467440737095516160e+19, RZ ;  /* 0x5f800000000c8823 */ /* 0x000fe200000000ff */
[----:B------:R-:W-:Y:S02]  /*0560*/  @!P0 IMAD.MOV.U32 R8, RZ, RZ, -0x40 ;  /* 0xffffffc0ff088424 */ /* 0x000fe400078e00ff */
[----:B------:R-:W-:Y:S02]  /*0570*/  @!P1 FFMA R13, R3, 1.84467440737095516160e+19, RZ ;  /* 0x5f800000030d9823 */ /* 0x000fe400000000ff */
[----:B------:R-:W-:-:S07]  /*0580*/  @!P1 VIADD R8, R8, 0x40 ;  /* 0x0000004008089836 */ /* 0x000fce0000000000 */
.L_x_3:
[----:B------:R-:W-:Y:S01]  /*0590*/  LEA R0, R10, 0xc0800000, 0x17 ;  /* 0xc08000000a007811 */ /* 0x000fe200078eb8ff */
[----:B------:R-:W-:Y:S01]  /*05a0*/  VIADD R11, R11, 0xffffff81 ;  /* 0xffffff810b0b7836 */ /* 0x000fe20000000000 */
[----:B------:R-:W-:Y:S03]  /*05b0*/  BSSY.RECONVERGENT B2, `(.L_x_8) ;  /* 0x0000035000027945 */ /* 0x000fe60003800200 */
[----:B------:R-:W-:Y:S02]  /*05c0*/  IMAD.IADD R13, R13, 0x1, -R0 ;  /* 0x000000010d0d7824 */ /* 0x000fe400078e0a00 */
[C---:B------:R-:W-:Y:S01]  /*05d0*/  IMAD R0, R11.reuse, -0x800000, R12 ;  /* 0xff8000000b007824 */ /* 0x040fe200078e020c */
[----:B------:R-:W-:Y:S01]  /*05e0*/  IADD3 R11, PT, PT, R11, 0x7f, -R10 ;  /* 0x0000007f0b0b7810 */ /* 0x000fe20007ffe80a */
[----:B------:R-:W0:Y:S01]  /*05f0*/  MUFU.RCP R3, R13 ;  /* 0x0000000d00037308 */ /* 0x000e220000001000 */
[----:B------:R-:W-:-:S03]  /*0600*/  FADD.FTZ R15, -R13, -RZ ;  /* 0x800000ff0d0f7221 */ /* 0x000fc60000010100 */
[----:B------:R-:W-:Y:S02]  /*0610*/  IMAD.IADD R11, R11, 0x1, R8 ;  /* 0x000000010b0b7824 */ /* 0x000fe400078e0208 */
[----:B0-----:R-:W-:-:S04]  /*0620*/  FFMA R14, R3, R15, 1 ;  /* 0x3f800000030e7423 */ /* 0x001fc8000000000f */
[----:B------:R-:W-:-:S04]  /*0630*/  FFMA R14, R3, R14, R3 ;  /* 0x0000000e030e7223 */ /* 0x000fc80000000003 */
[----:B------:R-:W-:-:S04]  /*0640*/  FFMA R3, R0, R14, RZ ;  /* 0x0000000e00037223 */ /* 0x000fc800000000ff */
[----:B------:R-:W-:-:S04]  /*0650*/  FFMA R12, R15, R3, R0 ;  /* 0x000000030f0c7223 */ /* 0x000fc80000000000 */
[----:B------:R-:W-:-:S04]  /*0660*/  FFMA R17, R14, R12, R3 ;  /* 0x0000000c0e117223 */ /* 0x000fc80000000003 */
[----:B------:R-:W-:-:S04]  /*0670*/  FFMA R12, R15, R17, R0 ;  /* 0x000000110f0c7223 */ /* 0x000fc80000000000 */
[----:B------:R-:W-:-:S05]  /*0680*/  FFMA R0, R14, R12, R17 ;  /* 0x0000000c0e007223 */ /* 0x000fca0000000011 */
[----:B------:R-:W-:-:S04]  /*0690*/  SHF.R.U32.HI R3, RZ, 0x17, R0 ;  /* 0x00000017ff037819 */ /* 0x000fc80000011600 */
[----:B------:R-:W-:-:S05]  /*06a0*/  LOP3.LUT R3, R3, 0xff, RZ, 0xc0, !PT ;  /* 0x000000ff03037812 */ /* 0x000fca00078ec0ff */
[----:B------:R-:W-:-:S04]  /*06b0*/  IMAD.IADD R13, R3, 0x1, R11 ;  /* 0x00000001030d7824 */ /* 0x000fc800078e020b */
[----:B------:R-:W-:-:S05]  /*06c0*/  VIADD R3, R13, 0xffffffff ;  /* 0xffffffff0d037836 */ /* 0x000fca0000000000 */
[----:B------:R-:W-:-:S13]  /*06d0*/  ISETP.GE.U32.AND P0, PT, R3, 0xfe, PT ;  /* 0x000000fe0300780c */ /* 0x000fda0003f06070 */
[----:B------:R-:W-:Y:S05]  /*06e0*/  @!P0 BRA `(.L_x_9) ;  /* 0x0000000000808947 */ /* 0x000fea0003800000 */
[----:B------:R-:W-:-:S13]  /*06f0*/  ISETP.GT.AND P0, PT, R13, 0xfe, PT ;  /* 0x000000fe0d00780c */ /* 0x000fda0003f04270 */
[----:B------:R-:W-:Y:S05]  /*0700*/  @P0 BRA `(.L_x_10) ;  /* 0x00000000006c0947 */ /* 0x000fea0003800000 */
[----:B------:R-:W-:-:S13]  /*0710*/  ISETP.GE.AND P0, PT, R13, 0x1, PT ;  /* 0x000000010d00780c */ /* 0x000fda0003f06270 */
[----:B------:R-:W-:Y:S05]  /*0720*/  @P0 BRA `(.L_x_11) ;  /* 0x0000000000740947 */ /* 0x000fea0003800000 */
[----:B------:R-:W-:Y:S02]  /*0730*/  ISETP.GE.AND P0, PT, R13, -0x18, PT ;  /* 0xffffffe80d00780c */ /* 0x000fe40003f06270 */
[----:B------:R-:W-:-:S11]  /*0740*/  LOP3.LUT R0, R0, 0x80000000, RZ, 0xc0, !PT ;  /* 0x8000000000007812 */ /* 0x000fd600078ec0ff */
[----:B------:R-:W-:Y:S05]  /*0750*/  @!P0 BRA `(.L_x_11) ;  /* 0x0000000000688947 */ /* 0x000fea0003800000 */
[CCC-:B------:R-:W-:Y:S01]  /*0760*/  FFMA.RZ R3, R14.reuse, R12.reuse, R17.reuse ;  /* 0x0000000c0e037223 */ /* 0x1c0fe2000000c011 */
[C---:B------:R-:W-:Y:S02]  /*0770*/  VIADD R11, R13.reuse, 0x20 ;  /* 0x000000200d0b7836 */ /* 0x040fe40000000000 */
[CCC-:B------:R-:W-:Y:S01]  /*0780*/  FFMA.RM R8, R14.reuse, R12.reuse, R17.reuse ;  /* 0x0000000c0e087223 */ /* 0x1c0fe20000004011 */
[----:B------:R-:W-:Y:S02]  /*0790*/  ISETP.NE.AND P2, PT, R13, RZ, PT ;  /* 0x000000ff0d00720c */ /* 0x000fe40003f45270 */
[----:B------:R-:W-:Y:S01]  /*07a0*/  LOP3.LUT R10, R3, 0x7fffff, RZ, 0xc0, !PT ;  /* 0x007fffff030a7812 */ /* 0x000fe200078ec0ff */
[----:B------:R-:W-:Y:S01]  /*07b0*/  FFMA.RP R3, R14, R12, R17 ;  /* 0x0000000c0e037223 */ /* 0x000fe20000008011 */
[----:B------:R-:W-:Y:S01]  /*07c0*/  IMAD.MOV R12, RZ, RZ, -R13 ;  /* 0x000000ffff0c7224 */ /* 0x000fe200078e0a0d */
[----:B------:R-:W-:Y:S02]  /*07d0*/  ISETP.NE.AND P1, PT, R13, RZ, PT ;  /* 0x000000ff0d00720c */ /* 0x000fe40003f25270 */
[----:B------:R-:W-:-:S02]  /*07e0*/  LOP3.LUT R10, R10, 0x800000, RZ, 0xfc, !PT ;  /* 0x008000000a0a7812 */ /* 0x000fc400078efcff */
[----:B------:R-:W-:Y:S02]  /*07f0*/  FSETP.NEU.FTZ.AND P0, PT, R3, R8, PT ;  /* 0x000000080300720b */ /* 0x000fe40003f1d000 */
[----:B------:R-:W-:Y:S02]  /*0800*/  SHF.L.U32 R11, R10, R11, RZ ;  /* 0x0000000b0a0b7219 */ /* 0x000fe400000006ff */
[----:B------:R-:W-:Y:S02]  /*0810*/  SEL R3, R12, RZ, P2 ;  /* 0x000000ff0c037207 */ /* 0x000fe40001000000 */
[----:B------:R-:W-:Y:S02]  /*0820*/  ISETP.NE.AND P1, PT, R11, RZ, P1 ;  /* 0x000000ff0b00720c */ /* 0x000fe40000f25270 */
[----:B------:R-:W-:Y:S02]  /*0830*/  SHF.R.U32.HI R3, RZ, R3, R10 ;  /* 0x00000003ff037219 */ /* 0x000fe4000001160a */
[----:B------:R-:W-:-:S02]  /*0840*/  PLOP3.LUT P0, PT, P0, P1, PT, 0xf8, 0x8f ;  /* 0x00000000008f781c */ /* 0x000fc40000703f70 */
[----:B------:R-:W-:Y:S02]  /*0850*/  SHF.R.U32.HI R11, RZ, 0x1, R3 ;  /* 0x00000001ff0b7819 */ /* 0x000fe40000011603 */
[----:B------:R-:W-:-:S04]  /*0860*/  SEL R8, RZ, 0x1, !P0 ;  /* 0x00000001ff087807 */ /* 0x000fc80004000000 */
[----:B------:R-:W-:-:S04]  /*0870*/  LOP3.LUT R8, R8, 0x1, R11, 0xf8, !PT ;  /* 0x0000000108087812 */ /* 0x000fc800078ef80b */
[----:B------:R-:W-:-:S05]  /*0880*/  LOP3.LUT R8, R8, R3, RZ, 0xc0, !PT ;  /* 0x0000000308087212 */ /* 0x000fca00078ec0ff */
[----:B------:R-:W-:-:S05]  /*0890*/  IMAD.IADD R11, R11, 0x1, R8 ;  /* 0x000000010b0b7824 */ /* 0x000fca00078e0208 */
[----:B------:R-:W-:Y:S01]  /*08a0*/  LOP3.LUT R0, R11, R0, RZ, 0xfc, !PT ;  /* 0x000000000b007212 */ /* 0x000fe200078efcff */
[----:B------:R-:W-:Y:S06]  /*08b0*/  BRA `(.L_x_11) ;  /* 0x0000000000107947 */ /* 0x000fec0003800000 */
.L_x_10:
[----:B------:R-:W-:-:S04]  /*08c0*/  LOP3.LUT R0, R0, 0x80000000, RZ, 0xc0, !PT ;  /* 0x8000000000007812 */ /* 0x000fc800078ec0ff */
[----:B------:R-:W-:Y:S01]  /*08d0*/  LOP3.LUT R0, R0, 0x7f800000, RZ, 0xfc, !PT ;  /* 0x7f80000000007812 */ /* 0x000fe200078efcff */
[----:B------:R-:W-:Y:S06]  /*08e0*/  BRA `(.L_x_11) ;  /* 0x0000000000047947 */ /* 0x000fec0003800000 */
.L_x_9:
[----:B------:R-:W-:-:S07]  /*08f0*/  IMAD R0, R11, 0x800000, R0 ;  /* 0x008000000b007824 */ /* 0x000fce00078e0200 */
.L_x_11:
[----:B------:R-:W-:Y:S05]  /*0900*/  BSYNC.RECONVERGENT B2 ;  /* 0x0000000000027941 */ /* 0x000fea0003800200 */
.L_x_8:
[----:B------:R-:W-:Y:S05]  /*0910*/  BRA `(.L_x_12) ;  /* 0x0000000000207947 */ /* 0x000fea0003800000 */
.L_x_7:
[----:B------:R-:W-:-:S04]  /*0920*/  LOP3.LUT R0, R13, 0x80000000, R12, 0x48, !PT ;  /* 0x800000000d007812 */ /* 0x000fc800078e480c */
[----:B------:R-:W-:Y:S01]  /*0930*/  LOP3.LUT R0, R0, 0x7f800000, RZ, 0xfc, !PT ;  /* 0x7f80000000007812 */ /* 0x000fe200078efcff */
[----:B------:R-:W-:Y:S06]  /*0940*/  BRA `(.L_x_12) ;  /* 0x0000000000147947 */ /* 0x000fec0003800000 */
.L_x_6:
[----:B------:R-:W-:Y:S01]  /*0950*/  LOP3.LUT R0, R13, 0x80000000, R12, 0x48, !PT ;  /* 0x800000000d007812 */ /* 0x000fe200078e480c */
[----:B------:R-:W-:Y:S06]  /*0960*/  BRA `(.L_x_12) ;  /* 0x00000000000c7947 */ /* 0x000fec0003800000 */
.L_x_5:
[----:B------:R-:W0:Y:S01]  /*0970*/  MUFU.RSQ R0, -QNAN ;  /* 0xffc0000000007908 */ /* 0x000e220000001400 */
[----:B------:R-:W-:Y:S05]  /*0980*/  BRA `(.L_x_12) ;  /* 0x0000000000047947 */ /* 0x000fea0003800000 */
.L_x_4:
[----:B------:R-:W-:-:S07]  /*0990*/  FADD.FTZ R0, R0, R3 ;  /* 0x0000000300007221 */ /* 0x000fce0000010000 */
.L_x_12:
[----:B------:R-:W-:Y:S05]  /*09a0*/  BSYNC.RECONVERGENT B1 ;  /* 0x0000000000017941 */ /* 0x000fea0003800200 */
.L_x_2:
[----:B------:R-:W-:-:S04]  /*09b0*/  IMAD.MOV.U32 R3, RZ, RZ, 0x0 ;  /* 0x00000000ff037424 */ /* 0x000fc800078e00ff */
[----:B0-----:R-:W-:Y:S05]  /*09c0*/  RET.REL.NODEC R2 `(_Z6updatePfiiiii) ;  /* 0xfffffff4028c7950 */ /* 0x001fea0003c3ffff */
.L_x_13:
[----:B------:R-:W-:-:S00]  /*09d0*/  BRA `(.L_x_13) ;  /* 0xfffffffc00fc7947 */ /* 0x000fc0000383ffff */
[----:B------:R-:W-:-:S00]  /*09e0*/  NOP ;  /* 0x0000000000007918 */ /* 0x000fc00000000000 */
        /* <DEDUP_REMOVED lines=9> */
.L_x_26:


//--------------------- .text._Z6getMinPfPiiS_S0_ --------------------------
	.section	.text._Z6getMinPfPiiS_S0_,"ax",@progbits
	.align	128
        .global         _Z6getMinPfPiiS_S0_
        .type           _Z6getMinPfPiiS_S0_,@function
        .size           _Z6getMinPfPiiS_S0_,(.L_x_28 - _Z6getMinPfPiiS_S0_)
        .other          _Z6getMinPfPiiS_S0_,@"STO_CUDA_ENTRY STV_DEFAULT"
_Z6getMinPfPiiS_S0_:
.text._Z6getMinPfPiiS_S0_:
[----:B------:R-:W-:Y:S01]  /*0000*/  LDC R1, c[0x0][0x37c] ;  /* 0x0000df00ff017b82 */ /* 0x000fe20000000800 */
[----:B------:R-:W0:Y:S01]  /*0010*/  S2R R2, SR_CTAID.X ;  /* 0x0000000000027919 */ /* 0x000e220000002500 */
[----:B------:R-:W1:Y:S01]  /*0020*/  LDCU UR4, c[0x0][0x390] ;  /* 0x00007200ff0477ac */ /* 0x000e620008000800 */
[----:B------:R-:W-:Y:S01]  /*0030*/  BSSY.RECONVERGENT B0, `(.L_x_14) ;  /* 0x0000039000007945 */ /* 0x000fe20003800200 */
[----:B------:R-:W-:Y:S01]  /*0040*/  IMAD.MOV.U32 R9, RZ, RZ, 0x7f800000 ;  /* 0x7f800000ff097424 */ /* 0x000fe200078e00ff */
[----:B------:R-:W2:Y:S01]  /*0050*/  S2R R3, SR_TID.X ;  /* 0x0000000000037919 */ /* 0x000ea20000002100 */
[----:B------:R-:W3:Y:S01]  /*0060*/  LDCU.64 UR8, c[0x0][0x358] ;  /* 0x00006b00ff0877ac */ /* 0x000ee20008000a00 */
[----:B0-----:R-:W-:-:S05]  /*0070*/  IMAD.SHL.U32 R0, R2, 0x400, RZ ;  /* 0x0000040002007824 */ /* 0x001fca00078e00ff */
[----:B--2---:R-:W-:-:S04]  /*0080*/  LOP3.LUT R0, R0, R3, RZ, 0xfc, !PT ;  /* 0x0000000300007212 */ /* 0x004fc800078efcff */
[----:B-1----:R-:W-:-:S13]  /*0090*/  ISETP.GE.AND P0, PT, R0, UR4, PT ;  /* 0x0000000400007c0c */ /* 0x002fda000bf06270 */
[----:B---3--:R-:W-:Y:S05]  /*00a0*/  @P0 BRA `(.L_x_15) ;  /* 0x0000000000c40947 */ /* 0x008fea0003800000 */
[----:B------:R-:W0:Y:S01]  /*00b0*/  LDC.64 R4, c[0x0][0x380] ;  /* 0x0000e000ff047b82 */ /* 0x000e220000000a00 */
[C---:B------:R-:W-:Y:S02]  /*00c0*/  VIADD R19, R0.reuse, 0x80 ;  /* 0x0000008000137836 */ /* 0x040fe40000000000 */
[C---:B------:R-:W-:Y:S02]  /*00d0*/  VIADD R7, R0.reuse, 0x100 ;  /* 0x0000010000077836 */ /* 0x040fe40000000000 */
[----:B------:R-:W-:Y:S01]  /*00e0*/  IMAD.MOV.U32 R6, RZ, RZ, 0x7f800000 ;  /* 0x7f800000ff067424 */ /* 0x000fe200078e00ff */
[----:B------:R-:W-:Y:S01]  /*00f0*/  ISETP.GE.U32.AND P0, PT, R19, UR4, PT ;  /* 0x0000000413007c0c */ /* 0x000fe2000bf06070 */
[C---:B------:R-:W-:Y:S01]  /*0100*/  VIADD R16, R0.reuse, 0x180 ;  /* 0x0000018000107836 */ /* 0x040fe20000000000 */
[----:B------:R-:W-:Y:S01]  /*0110*/  ISETP.GE.U32.AND P1, PT, R7, UR4, PT ;  /* 0x0000000407007c0c */ /* 0x000fe2000bf26070 */
[----:B------:R-:W-:Y:S02]  /*0120*/  IMAD.MOV.U32 R8, RZ, RZ, 0x7f800000 ;  /* 0x7f800000ff087424 */ /* 0x000fe400078e00ff */
[----:B------:R-:W-:-:S02]  /*0130*/  VIADD R10, R0, 0x200 ;  /* 0x00000200000a7836 */ /* 0x000fc40000000000 */
[----:B0-----:R-:W-:-:S06]  /*0140*/  IMAD.WIDE.U32 R4, R0, 0x4, R4 ;  /* 0x0000000400047825 */ /* 0x001fcc00078e0004 */
[----:B------:R-:W2:Y:S01]  /*0150*/  @!P0 LDG.E R6, desc[UR8][R4.64+0x200] ;  /* 0x0002000804068981 */ /* 0x000ea2000c1e1900 */
[----:B------:R-:W-:-:S03]  /*0160*/  ISETP.GE.U32.AND P0, PT, R16, UR4, PT ;  /* 0x0000000410007c0c */ /* 0x000fc6000bf06070 */
[----:B------:R-:W2:Y:S01]  /*0170*/  LDG.E R17, desc[UR8][R4.64] ;  /* 0x0000000804117981 */ /* 0x000ea2000c1e1900 */
[----:B------:R-:W-:-:S03]  /*0180*/  IMAD.MOV.U32 R9, RZ, RZ, 0x7f800000 ;  /* 0x7f800000ff097424 */ /* 0x000fc600078e00ff */
[----:B------:R-:W3:Y:S01]  /*0190*/  @!P1 LDG.E R8, desc[UR8][R4.64+0x400] ;  /* 0x0004000804089981 */ /* 0x000ee2000c1e1900 */
[----:B------:R-:W-:Y:S01]  /*01a0*/  ISETP.GE.U32.AND P1, PT, R10, UR4, PT ;  /* 0x000000040a007c0c */ /* 0x000fe2000bf26070 */
[C---:B------:R-:W-:Y:S02]  /*01b0*/  VIADD R21, R0.reuse, 0x280 ;  /* 0x0000028000157836 */ /* 0x040fe40000000000 */
[----:B------:R-:W-:Y:S02]  /*01c0*/  IMAD.MOV.U32 R11, RZ, RZ, 0x7f800000 ;  /* 0x7f800000ff0b7424 */ /* 0x000fe400078e00ff */
[----:B------:R-:W4:Y:S01]  /*01d0*/  @!P0 LDG.E R9, desc[UR8][R4.64+0x600] ;  /* 0x0006000804098981 */ /* 0x000f22000c1e1900 */
[----:B------:R-:W-:Y:S01]  /*01e0*/  ISETP.GE.U32.AND P0, PT, R21, UR4, PT ;  /* 0x0000000415007c0c */ /* 0x000fe2000bf06070 */
[----:B------:R-:W-:Y:S02]  /*01f0*/  VIADD R13, R0, 0x300 ;  /* 0x00000300000d7836 */ /* 0x000fe40000000000 */
[----:B------:R-:W-:-:S04]  /*0200*/  IMAD.MOV.U32 R12, RZ, RZ, 0x7f800000 ;  /* 0x7f800000ff0c7424 */ /* 0x000fc800078e00ff */
[----:B------:R-:W5:Y:S01]  /*0210*/  @!P1 LDG.E R11, desc[UR8][R4.64+0x800] ;  /* 0x00080008040b9981 */ /* 0x000f62000c1e1900 */
[----:B------:R-:W-:Y:S01]  /*0220*/  ISETP.GE.U32.AND P1, PT, R13, UR4, PT ;  /* 0x000000040d007c0c */ /* 0x000fe2000bf26070 */
[----:B------:R-:W-:-:S04]  /*0230*/  IMAD.MOV.U32 R14, RZ, RZ, 0x7f800000 ;  /* 0x7f800000ff0e7424 */ /* 0x000fc800078e00ff */
[----:B------:R-:W5:Y:S01]  /*0240*/  @!P0 LDG.E R12, desc[UR8][R4.64+0xa00] ;  /* 0x000a0008040c8981 */ /* 0x000f62000c1e1900 */
[----:B------:R-:W-:-:S05]  /*0250*/  VIADD R18, R0, 0x380 ;  /* 0x0000038000127836 */ /* 0x000fca0000000000 */
[----:B------:R-:W-:Y:S02]  /*0260*/  ISETP.GE.U32.AND P0, PT, R18, UR4, PT ;  /* 0x0000000412007c0c */ /* 0x000fe4000bf06070 */
[----:B------:R-:W5:Y:S01]  /*0270*/  @!P1 LDG.E R14, desc[UR8][R4.64+0xc00] ;  /* 0x000c0008040e9981 */ /* 0x000f62000c1e1900 */
[----:B------:R-:W-:-:S10]  /*0280*/  IMAD.MOV.U32 R15, RZ, RZ, 0x7f800000 ;  /* 0x7f800000ff0f7424 */ /* 0x000fd400078e00ff */
[----:B------:R-:W5:Y:S01]  /*0290*/  @!P0 LDG.E R15, desc[UR8][R4.64+0xe00] ;  /* 0x000e0008040f8981 */ /* 0x000f62000c1e1900 */
[----:B--2---:R-:W-:-:S04]  /*02a0*/  FSETP.GEU.AND P2, PT, R6, R17, PT ;  /* 0x000000110600720b */ /* 0x004fc80003f4e000 */
[----:B------:R-:W-:-:S04]  /*02b0*/  FSEL R17, R6, R17, !P2 ;  /* 0x0000001106117208 */ /* 0x000fc80005000000 */
[----:B---3--:R-:W-:-:S04]  /*02c0*/  FSETP.GEU.AND P3, PT, R8, R17, PT ;  /* 0x000000110800720b */ /* 0x008fc80003f6e000 */
[----:B------:R-:W-:-:S04]  /*02d0*/  FSEL R8, R8, R17, !P3 ;  /* 0x0000001108087208 */ /* 0x000fc80005800000 */
[----:B----4-:R-:W-:-:S04]  /*02e0*/  FSETP.GEU.AND P4, PT, R9, R8, PT ;  /* 0x000000080900720b */ /* 0x010fc80003f8e000 */
[----:B------:R-:W-:Y:S02]  /*02f0*/  FSEL R8, R9, R8, !P4 ;  /* 0x0000000809087208 */ /* 0x000fe40006000000 */
[----:B------:R-:W-:Y:S02]  /*0300*/  @P3 SEL R7, R19, R0, !P2 ;  /* 0x0000000013073207 */ /* 0x000fe40005000000 */
[----:B-----5:R-:W-:-:S04]  /*0310*/  FSETP.GEU.AND P5, PT, R11, R8, PT ;  /* 0x000000080b00720b */ /* 0x020fc80003fae000 */
[----:B------:R-:W-:-:S04]  /*0320*/  FSEL R11, R11, R8, !P5 ;  /* 0x000000080b0b7208 */ /* 0x000fc80006800000 */
[----:B------:R-:W-:-:S04]  /*0330*/  FSETP.GEU.AND P0, PT, R12, R11, PT ;  /* 0x0000000b0c00720b */ /* 0x000fc80003f0e000 */
[----:B------:R-:W-:Y:S02]  /*0340*/  FSEL R11, R12, R11, !P0 ;  /* 0x0000000b0c0b7208 */ /* 0x000fe40004000000 */
[----:B------:R-:W-:Y:S02]  /*0350*/  @P5 SEL R10, R16, R7, !P4 ;  /* 0x00000007100a5207 */ /* 0x000fe40006000000 */
[----:B------:R-:W-:-:S04]  /*0360*/  FSETP.GEU.AND P1, PT, R14, R11, PT ;  /* 0x0000000b0e00720b */ /* 0x000fc80003f2e000 */
[----:B------:R-:W-:-:S04]  /*0370*/  FSEL R14, R14, R11, !P1 ;  /* 0x0000000b0e0e7208 */ /* 0x000fc80004800000 */
[----:B------:R-:W-:-:S04]  /*0380*/  FSETP.GEU.AND P2, PT, R15, R14, PT ;  /* 0x0000000e0f00720b */ /* 0x000fc80003f4e000 */
[----:B------:R-:W-:Y:S02]  /*0390*/  FSEL R9, R15, R14, !P2 ;  /* 0x0000000e0f097208 */ /* 0x000fe40005000000 */
[----:B------:R-:W-:-:S04]  /*03a0*/  @P1 SEL R13, R21, R10, !P0 ;  /* 0x0000000a150d1207 */ /* 0x000fc80004000000 */
[----:B------:R-:W-:-:S07]  /*03b0*/  SEL R0, R18, R13, !P2 ;  /* 0x0000000d12007207 */ /* 0x000fce0005000000 */
.L_x_15:
[----:B------:R-:W-:Y:S05]  /*03c0*/  BSYNC.RECONVERGENT B0 ;  /* 0x0000000000007941 */ /* 0x000fea0003800200 */
.L_x_14:
[----:B------:R-:W0:Y:S01]  /*03d0*/  S2UR UR6, SR_CgaCtaId ;  /* 0x00000000000679c3 */ /* 0x000e220000008800 */
[----:B------:R-:W-:Y:S01]  /*03e0*/  UMOV UR4, 0x400 ;  /* 0x0000040000047882 */ /* 0x000fe20000000000 */
[C---:B------:R-:W-:Y:S01]  /*03f0*/  ISETP.GT.U32.AND P1, PT, R3.reuse, 0x1ff, PT ;  /* 0x000001ff0300780c */ /* 0x040fe20003f24070 */
[----:B------:R-:W-:Y:S01]  /*0400*/  UIADD3 UR5, UPT, UPT, UR4, 0x200, URZ ;  /* 0x0000020004057890 */ /* 0x000fe2000fffe0ff */
[C---:B------:R-:W-:Y:S01]  /*0410*/  ISETP.GT.U32.AND P2, PT, R3.reuse, 0xff, PT ;  /* 0x000000ff0300780c */ /* 0x040fe20003f44070 */
[----:B------:R-:W-:Y:S01]  /*0420*/  BSSY.RECONVERGENT B0, `(.L_x_16) ;  /* 0x0000017000007945 */ /* 0x000fe20003800200 */
[C---:B------:R-:W-:Y:S02]  /*0430*/  ISETP.GT.U32.AND P3, PT, R3.reuse, 0x7f, PT ;  /* 0x0000007f0300780c */ /* 0x040fe40003f64070 */
[----:B------:R-:W1:Y:S01]  /*0440*/  LDC R4, c[0x0][0x360] ;  /* 0x0000d800ff047b82 */ /* 0x000e620000000800 */
[C---:B------:R-:W-:Y:S02]  /*0450*/  ISETP.GT.U32.AND P0, PT, R3.reuse, 0x3f, PT ;  /* 0x0000003f0300780c */ /* 0x040fe40003f04070 */
[----:B------:R-:W-:Y:S01]  /*0460*/  ISETP.GT.U32.AND P4, PT, R3, 0x1f, PT ;  /* 0x0000001f0300780c */ /* 0x000fe20003f84070 */
[----:B0-----:R-:W-:-:S02]  /*0470*/  ULEA UR4, UR6, UR4, 0x18 ;  /* 0x0000000406047291 */ /* 0x001fc4000f8ec0ff */
[----:B------:R-:W-:Y:S01]  /*0480*/  ULEA UR5, UR6, UR5, 0x18 ;  /* 0x0000000506057291 */ /* 0x000fe2000f8ec0ff */
[C---:B-1----:R-:W-:Y:S02]  /*0490*/  ISETP.LT.U32.OR P1, PT, R4.reuse, 0x400, P1 ;  /* 0x000004000400780c */ /* 0x042fe40000f21470 */
[C---:B------:R-:W-:Y:S02]  /*04a0*/  ISETP.LT.U32.OR P2, PT, R4.reuse, 0x200, P2 ;  /* 0x000002000400780c */ /* 0x040fe40001741470 */
[C---:B------:R-:W-:Y:S02]  /*04b0*/  ISETP.LT.U32.OR P3, PT, R4.reuse, 0x100, P3 ;  /* 0x000001000400780c */ /* 0x040fe40001f61470 */
[----:B------:R-:W-:Y:S02]  /*04c0*/  ISETP.LT.U32.OR P0, PT, R4, 0x80, P0 ;  /* 0x000000800400780c */ /* 0x000fe40000701470 */
[C---:B------:R-:W-:Y:S02]  /*04d0*/  LEA R4, R3.reuse, UR4, 0x2 ;  /* 0x0000000403047c11 */ /* 0x040fe4000f8e10ff */
[----:B------:R-:W-:-:S03]  /*04e0*/  LEA R5, R3, UR5, 0x2 ;  /* 0x0000000503057c11 */ /* 0x000fc6000f8e10ff */
[----:B------:R0:W-:Y:S04]  /*04f0*/  STS [R4], R9 ;  /* 0x0000000904007388 */ /* 0x0001e80000000800 */
[----:B------:R0:W-:Y:S01]  /*0500*/  STS [R5], R0 ;  /* 0x0000000005007388 */ /* 0x0001e20000000800 */
[----:B------:R-:W-:Y:S06]  /*0510*/  BAR.SYNC.DEFER_BLOCKING 0x0 ;  /* 0x0000000000007b1d */ /* 0x000fec0000010000 */
[----:B------:R-:W-:Y:S05]  /*0520*/  @P1 BRA `(.L_x_17) ;  /* 0x0000000000181947 */ /* 0x000fea0003800000 */
[----:B------:R-:W1:Y:S02]  /*0530*/  LDS R6, [R4+0x800] ;  /* 0x0008000004067984 */ /* 0x000e640000000800 */
[----:B-1----:R-:W-:-:S13]  /*0540*/  FSETP.GEU.AND P1, PT, R6, R9, PT ;  /* 0x000000090600720b */ /* 0x002fda0003f2e000 */
[----:B------:R-:W-:Y:S01]  /*0550*/  @!P1 STS [R4], R6 ;  /* 0x0000000604009388 */ /* 0x000fe20000000800 */
[----:B0-----:R-:W-:-:S03]  /*0560*/  @!P1 IMAD.MOV.U32 R9, RZ, RZ, R6 ;  /* 0x000000ffff099224 */ /* 0x001fc600078e0006 */
[----:B------:R-:W0:Y:S04]  /*0570*/  @!P1 LDS R0, [R5+0x800] ;  /* 0x0008000005009984 */ /* 0x000e280000000800 */
[----:B0-----:R1:W-:Y:S02]  /*0580*/  @!P1 STS [R5], R0 ;  /* 0x0000000005009388 */ /* 0x0013e40000000800 */
.L_x_17:
[----:B------:R-:W-:Y:S05]  /*0590*/  BSYNC.RECONVERGENT B0 ;  /* 0x0000000000007941 */ /* 0x000fea0003800200 */
.L_x_16:
[----:B------:R-:W-:Y:S06]  /*05a0*/  BAR.SYNC.DEFER_BLOCKING 0x0 ;  /* 0x0000000000007b1d */ /* 0x000fec0000010000 */
[----:B------:R-:W-:Y:S04]  /*05b0*/  BSSY.RECONVERGENT B0, `(.L_x_18) ;  /* 0x0000008000007945 */ /* 0x000fe80003800200 */
[----:B------:R-:W-:Y:S05]  /*05c0*/  @P2 BRA `(.L_x_19) ;  /* 0x0000000000182947 */ /* 0x000fea0003800000 */
[----:B------:R-:W2:Y:S02]  /*05d0*/  LDS R6, [R4+0x400] ;  /* 0x0004000004067984 */ /* 0x000ea40000000800 */
[----:B--2---:R-:W-:-:S13]  /*05e0*/  FSETP.GEU.AND P1, PT, R6, R9, PT ;  /* 0x000000090600720b */ /* 0x004fda0003f2e000 */
[----:B------:R-:W-:Y:S01]  /*05f0*/  @!P1 STS [R4], R6 ;  /* 0x0000000604009388 */ /* 0x000fe20000000800 */
[----:B0-----:R-:W-:-:S03]  /*0600*/  @!P1 IMAD.MOV.U32 R9, RZ, RZ, R6 ;  /* 0x000000ffff099224 */ /* 0x001fc600078e0006 */
[----:B-1----:R-:W0:Y:S04]  /*0610*/  @!P1 LDS R0, [R5+0x400] ;  /* 0x0004000005009984 */ /* 0x002e280000000800 */
[----:B0-----:R2:W-:Y:S02]  /*0620*/  @!P1 STS [R5], R0 ;  /* 0x0000000005009388 */ /* 0x0015e40000000800 */
.L_x_19:
[----:B------:R-:W-:Y:S05]  /*0630*/  BSYNC.RECONVERGENT B0 ;  /* 0x0000000000007941 */ /* 0x000fea0003800200 */
.L_x_18:
[----:B------:R-:W-:Y:S06]  /*0640*/  BAR.SYNC.DEFER_BLOCKING 0x0 ;  /* 0x0000000000007b1d */ /* 0x000fec0000010000 */
[----:B------:R-:W-:Y:S04]  /*0650*/  BSSY.RECONVERGENT B0, `(.L_x_20) ;  /* 0x0000008000007945 */ /* 0x000fe80003800200 */
[----:B------:R-:W-:Y:S05]  /*0660*/  @P3 BRA `(.L_x_21) ;  /* 0x0000000000183947 */ /* 0x000fea0003800000 */
[----:B------:R-:W3:Y:S02]  /*0670*/  LDS R6, [R4+0x200] ;  /* 0x0002000004067984 */ /* 0x000ee40000000800 */
[----:B---3--:R-:W-:-:S13]  /*0680*/  FSETP.GEU.AND P1, PT, R6, R9, PT ;  /* 0x000000090600720b */ /* 0x008fda0003f2e000 */
[----:B------:R-:W-:Y:S01]  /*0690*/  @!P1 STS [R4], R6 ;  /* 0x0000000604009388 */ /* 0x000fe20000000800 */
[----:B0-----:R-:W-:-:S03]  /*06a0*/  @!P1 IMAD.MOV.U32 R9, RZ, RZ, R6 ;  /* 0x000000ffff099224 */ /* 0x001fc600078e0006 */
[----:B-12---:R-:W0:Y:S04]  /*06b0*/  @!P1 LDS R0, [R5+0x200] ;  /* 0x0002000005009984 */ /* 0x006e280000000800 */
[----:B0-----:R3:W-:Y:S02]  /*06c0*/  @!P1 STS [R5], R0 ;  /* 0x0000000005009388 */ /* 0x0017e40000000800 */
.L_x_21:
[----:B------:R-:W-:Y:S05]  /*06d0*/  BSYNC.RECONVERGENT B0 ;  /* 0x0000000000007941 */ /* 0x000fea0003800200 */
.L_x_20:
[----:B------:R-:W-:Y:S06]  /*06e0*/  BAR.SYNC.DEFER_BLOCKING 0x0 ;  /* 0x0000000000007b1d */ /* 0x000fec0000010000 */
[----:B------:R-:W-:Y:S04]  /*06f0*/  BSSY.RECONVERGENT B0, `(.L_x_22) ;  /* 0x0000008000007945 */ /* 0x000fe80003800200 */
[----:B------:R-:W-:Y:S05]  /*0700*/  @P0 BRA `(.L_x_23) ;  /* 0x0000000000180947 */ /* 0x000fea0003800000 */
[----:B------:R-:W4:Y:S02]  /*0710*/  LDS R6, [R4+0x100] ;  /* 0x0001000004067984 */ /* 0x000f240000000800 */
[----:B----4-:R-:W-:-:S13]  /*0720*/  FSETP.GEU.AND P0, PT, R6, R9, PT ;  /* 0x000000090600720b */ /* 0x010fda0003f0e000 */
[----:B------:R-:W-:Y:S01]  /*0730*/  @!P0 STS [R4], R6 ;  /* 0x0000000604008388 */ /* 0x000fe20000000800 */
[----:B0-----:R-:W-:-:S03]  /*0740*/  @!P0 IMAD.MOV.U32 R9, RZ, RZ, R6 ;  /* 0x000000ffff098224 */ /* 0x001fc600078e0006 */
[----:B-123--:R-:W0:Y:S04]  /*0750*/  @!P0 LDS R0, [R5+0x100] ;  /* 0x0001000005008984 */ /* 0x00ee280000000800 */
[----:B0-----:R4:W-:Y:S02]  /*0760*/  @!P0 STS [R5], R0 ;  /* 0x0000000005008388 */ /* 0x0019e40000000800 */
.L_x_23:
[----:B------:R-:W-:Y:S05]  /*0770*/  BSYNC.RECONVERGENT B0 ;  /* 0x0000000000007941 */ /* 0x000fea0003800200 */
.L_x_22:
[----:B------:R-:W-:Y:S06]  /*0780*/  BAR.SYNC.DEFER_BLOCKING 0x0 ;  /* 0x0000000000007b1d */ /* 0x000fec0000010000 */
[----:B------:R-:W-:Y:S05]  /*0790*/  @P4 EXIT ;  /* 0x000000000000494d */ /* 0x000fea0003800000 */
[----:B------:R-:W5:Y:S01]  /*07a0*/  LDS R6, [R4+0x80] ;  /* 0x0000800004067984 */ /* 0x000f620000000800 */
[----:B------:R-:W-:Y:S02]  /*07b0*/  ISETP.NE.AND P1, PT, R3, RZ, PT ;  /* 0x000000ff0300720c */ /* 0x000fe40003f25270 */
[----:B-----5:R-:W-:-:S13]  /*07c0*/  FSETP.GEU.AND P0, PT, R6, R9, PT ;  /* 0x000000090600720b */ /* 0x020fda0003f0e000 */
[----:B0-----:R-:W0:Y:S04]  /*07d0*/  @!P0 LDS R9, [R4+0x80] ;  /* 0x0000800004098984 */ /* 0x001e280000000800 */
[----:B0-----:R-:W-:Y:S04]  /*07e0*/  @!P0 STS [R4], R9 ;  /* 0x0000000904008388 */ /* 0x001fe80000000800 */
[----:B-1234-:R-:W0:Y:S04]  /*07f0*/  @!P0 LDS R0, [R5+0x80] ;  /* 0x0000800005008984 */ /* 0x01ee280000000800 */
[----:B0-----:R-:W-:Y:S04]  /*0800*/  @!P0 STS [R5], R0 ;  /* 0x0000000005008388 */ /* 0x001fe80000000800 */
[----:B------:R-:W0:Y:S02]  /*0810*/  LDS R6, [R4+0x40] ;  /* 0x0000400004067984 */ /* 0x000e240000000800 */
[----:B0-----:R-:W-:-:S13]  /*0820*/  FSETP.GEU.AND P0, PT, R6, R9, PT ;  /* 0x000000090600720b */ /* 0x001fda0003f0e000 */
[----:B------:R-:W0:Y:S04]  /*0830*/  @!P0 LDS R9, [R4+0x40] ;  /* 0x0000400004098984 */ /* 0x000e280000000800 */
[----:B0-----:R-:W-:Y:S04]  /*0840*/  @!P0 STS [R4], R9 ;  /* 0x0000000904008388 */ /* 0x001fe80000000800 */
[----:B------:R-:W0:Y:S04]  /*0850*/  @!P0 LDS R0, [R5+0x40] ;  /* 0x0000400005008984 */ /* 0x000e280000000800 */
        /* <DEDUP_REMOVED lines=24> */
[----:B0-----:R0:W-:Y:S01]  /*09e0*/  @!P0 STS [R5], R0 ;  /* 0x0000000005008388 */ /* 0x0011e20000000800 */
[----:B------:R-:W-:Y:S05]  /*09f0*/  @P1 EXIT ;  /* 0x000000000000194d */ /* 0x000fea0003800000 */
[----:B0-----:R-:W0:Y:S01]  /*0a00*/  LDC.64 R4, c[0x0][0x398] ;  /* 0x0000e600ff047b82 */ /* 0x001e220000000a00 */
[----:B------:R-:W1:Y:S07]  /*0a10*/  LDCU.64 UR4, c[0x0][0x388] ;  /* 0x00007100ff0477ac */ /* 0x000e6e0008000a00 */
[----:B------:R-:W2:Y:S01]  /*0a20*/  LDC.64 R6, c[0x0][0x3a0] ;  /* 0x0000e800ff067b82 */ /* 0x000ea20000000a00 */
[----:B-1----:R-:W-:-:S04]  /*0a30*/  UISETP.NE.U32.AND UP0, UPT, UR4, URZ, UPT ;  /* 0x000000ff0400728c */ /* 0x002fc8000bf05070 */
[----:B------:R-:W-:Y:S01]  /*0a40*/  UISETP.NE.AND.EX UP0, UPT, UR5, URZ, UPT, UP0 ;  /* 0x000000ff0500728c */ /* 0x000fe2000bf05300 */
[----:B0-----:R-:W-:-:S05]  /*0a50*/  IMAD.WIDE.U32 R4, R2, 0x4, R4 ;  /* 0x0000000402047825 */ /* 0x001fca00078e0004 */
[----:B------:R0:W-:Y:S01]  /*0a60*/  STG.E desc[UR8][R4.64], R9 ;  /* 0x0000000904007986 */ /* 0x0001e2000c101908 */
[----:B--2---:R-:W-:Y:S02]  /*0a70*/  IMAD.WIDE.U32 R6, R2, 0x4, R6 ;  /* 0x0000000402067825 */ /* 0x004fe400078e0006 */
[----:B------:R-:W-:Y:S05]  /*0a80*/  BRA.U !UP0, `(.L_x_24) ;  /* 0x00000001080c7547 */ /* 0x000fea000b800000 */
[----:B------:R-:W1:Y:S02]  /*0a90*/  LDC.64 R2, c[0x0][0x388] ;  /* 0x0000e200ff027b82 */ /* 0x000e640000000a00 */
[----:B-1----:R-:W-:-:S05]  /*0aa0*/  IMAD.WIDE R2, R0, 0x4, R2 ;  /* 0x0000000400027825 */ /* 0x002fca00078e0202 */
[----:B------:R1:W5:Y:S02]  /*0ab0*/  LDG.E R0, desc[UR8][R2.64] ;  /* 0x0000000802007981 */ /* 0x000364000c1e1900 */
.L_x_24:
[----:B-----5:R-:W-:Y:S01]  /*0ac0*/  STG.E desc[UR8][R6.64], R0 ;  /* 0x0000000006007986 */ /* 0x020fe2000c101908 */
[----:B------:R-:W-:Y:S05]  /*0ad0*/  EXIT ;  /* 0x000000000000794d */ /* 0x000fea0003800000 */
.L_x_25:
        /* <DEDUP_REMOVED lines=10> */
.L_x_28:


//--------------------- .nv.shared.reserved.0     --------------------------
	.section	.nv.shared.reserved.0,"aw",@nobits
	.weak		__nv_reservedSMEM_offset_0_alias
	.size		__nv_reservedSMEM_offset_0_alias, 0, 64
	.other		__nv_reservedSMEM_offset_0_alias,@"STO_CUDA_RESERVED_SHARED STV_DEFAULT"
__nv_reservedSMEM_offset_0_alias:
	.zero		0
	.zero		64


//--------------------- .nv.shared._Z6getMinPfPiiS_S0_ --------------------------
	.section	.nv.shared._Z6getMinPfPiiS_S0_,"aw",@nobits
	.sectionflags	@""
	.align	4
.nv.shared._Z6getMinPfPiiS_S0_:
	.zero		2048


//--------------------- .nv.constant0._Z6updatePfiiiii --------------------------
	.section	.nv.constant0._Z6updatePfiiiii,"a",@progbits
	.sectionflags	@""
	.align	4
.nv.constant0._Z6updatePfiiiii:
	.zero		924


//--------------------- .nv.constant0._Z6getMinPfPiiS_S0_ --------------------------
	.section	.nv.constant0._Z6getMinPfPiiS_S0_,"a",@progbits
	.sectionflags	@""
	.align	4
.nv.constant0._Z6getMinPfPiiS_S0_:
	.zero		936


//--------------------- SYMBOLS --------------------------

	.type		.nv.reservedSmem.offset0,@object
	.size		.nv.reservedSmem.offset0,0x4
	.type		.nv.reservedSmem.cap,@object
	.size		.nv.reservedSmem.cap,0x4
